//
// Generated by NVIDIA NVVM Compiler
//
// Compiler Build ID: CL-36424714
// Cuda compilation tools, release 13.0, V13.0.88
// Based on NVVM 20.0.0
//

.version 9.0
.target sm_100
.address_size 64

	// .globl	_Z11cudaTestSumPi
// _ZZ11cudaTestSumPiE3sum has been demoted
.global .align 1 .b8 _ZN34_INTERNAL_e9d6bd4d_4_k_cu_fce35b784cuda3std3__45__cpo5beginE[1];
.global .align 1 .b8 _ZN34_INTERNAL_e9d6bd4d_4_k_cu_fce35b784cuda3std3__45__cpo3endE[1];
.global .align 1 .b8 _ZN34_INTERNAL_e9d6bd4d_4_k_cu_fce35b784cuda3std3__45__cpo6cbeginE[1];
.global .align 1 .b8 _ZN34_INTERNAL_e9d6bd4d_4_k_cu_fce35b784cuda3std3__45__cpo4cendE[1];
.global .align 1 .b8 _ZN34_INTERNAL_e9d6bd4d_4_k_cu_fce35b784cuda3std3__45__cpo6rbeginE[1];
.global .align 1 .b8 _ZN34_INTERNAL_e9d6bd4d_4_k_cu_fce35b784cuda3std3__45__cpo4rendE[1];
.global .align 1 .b8 _ZN34_INTERNAL_e9d6bd4d_4_k_cu_fce35b784cuda3std3__45__cpo7crbeginE[1];
.global .align 1 .b8 _ZN34_INTERNAL_e9d6bd4d_4_k_cu_fce35b784cuda3std3__45__cpo5crendE[1];
.global .align 1 .b8 _ZN34_INTERNAL_e9d6bd4d_4_k_cu_fce35b784cuda3std3__436_GLOBAL__N__e9d6bd4d_4_k_cu_fce35b786ignoreE[1];
.global .align 1 .b8 _ZN34_INTERNAL_e9d6bd4d_4_k_cu_fce35b784cuda3std3__419piecewise_constructE[1];
.global .align 1 .b8 _ZN34_INTERNAL_e9d6bd4d_4_k_cu_fce35b784cuda3std3__48in_placeE[1];
.global .align 1 .b8 _ZN34_INTERNAL_e9d6bd4d_4_k_cu_fce35b784cuda3std3__420unreachable_sentinelE[1];
.global .align 1 .b8 _ZN34_INTERNAL_e9d6bd4d_4_k_cu_fce35b784cuda3std3__47nulloptE[1];
.global .align 1 .b8 _ZN34_INTERNAL_e9d6bd4d_4_k_cu_fce35b784cuda3std3__48unexpectE[1];
.global .align 1 .b8 _ZN34_INTERNAL_e9d6bd4d_4_k_cu_fce35b784cuda3std6ranges3__45__cpo4swapE[1];
.global .align 1 .b8 _ZN34_INTERNAL_e9d6bd4d_4_k_cu_fce35b784cuda3std6ranges3__45__cpo9iter_moveE[1];
.global .align 1 .b8 _ZN34_INTERNAL_e9d6bd4d_4_k_cu_fce35b784cuda3std6ranges3__45__cpo5beginE[1];
.global .align 1 .b8 _ZN34_INTERNAL_e9d6bd4d_4_k_cu_fce35b784cuda3std6ranges3__45__cpo3endE[1];
.global .align 1 .b8 _ZN34_INTERNAL_e9d6bd4d_4_k_cu_fce35b784cuda3std6ranges3__45__cpo6cbeginE[1];
.global .align 1 .b8 _ZN34_INTERNAL_e9d6bd4d_4_k_cu_fce35b784cuda3std6ranges3__45__cpo4cendE[1];
.global .align 1 .b8 _ZN34_INTERNAL_e9d6bd4d_4_k_cu_fce35b784cuda3std6ranges3__45__cpo7advanceE[1];
.global .align 1 .b8 _ZN34_INTERNAL_e9d6bd4d_4_k_cu_fce35b784cuda3std6ranges3__45__cpo9iter_swapE[1];
.global .align 1 .b8 _ZN34_INTERNAL_e9d6bd4d_4_k_cu_fce35b784cuda3std6ranges3__45__cpo4nextE[1];
.global .align 1 .b8 _ZN34_INTERNAL_e9d6bd4d_4_k_cu_fce35b784cuda3std6ranges3__45__cpo4prevE[1];
.global .align 1 .b8 _ZN34_INTERNAL_e9d6bd4d_4_k_cu_fce35b784cuda3std6ranges3__45__cpo4dataE[1];
.global .align 1 .b8 _ZN34_INTERNAL_e9d6bd4d_4_k_cu_fce35b784cuda3std6ranges3__45__cpo5cdataE[1];
.global .align 1 .b8 _ZN34_INTERNAL_e9d6bd4d_4_k_cu_fce35b784cuda3std6ranges3__45__cpo4sizeE[1];
.global .align 1 .b8 _ZN34_INTERNAL_e9d6bd4d_4_k_cu_fce35b784cuda3std6ranges3__45__cpo5ssizeE[1];
.global .align 1 .b8 _ZN34_INTERNAL_e9d6bd4d_4_k_cu_fce35b784cuda3std6ranges3__45__cpo8distanceE[1];
.global .align 1 .b8 _ZN34_INTERNAL_e9d6bd4d_4_k_cu_fce35b786thrust24THRUST_300001_SM_1000_NS8cuda_cub3parE[1];
.global .align 1 .b8 _ZN34_INTERNAL_e9d6bd4d_4_k_cu_fce35b786thrust24THRUST_300001_SM_1000_NS8cuda_cub10par_nosyncE[1];
.global .align 1 .b8 _ZN34_INTERNAL_e9d6bd4d_4_k_cu_fce35b786thrust24THRUST_300001_SM_1000_NS6system6detail10sequential3seqE[1];
.global .align 1 .b8 _ZN34_INTERNAL_e9d6bd4d_4_k_cu_fce35b786thrust24THRUST_300001_SM_1000_NS6system3cpp3parE[1];
.global .align 1 .b8 _ZN34_INTERNAL_e9d6bd4d_4_k_cu_fce35b786thrust24THRUST_300001_SM_1000_NS12placeholders2_1E[1];
.global .align 1 .b8 _ZN34_INTERNAL_e9d6bd4d_4_k_cu_fce35b786thrust24THRUST_300001_SM_1000_NS12placeholders2_2E[1];
.global .align 1 .b8 _ZN34_INTERNAL_e9d6bd4d_4_k_cu_fce35b786thrust24THRUST_300001_SM_1000_NS12placeholders2_3E[1];
.global .align 1 .b8 _ZN34_INTERNAL_e9d6bd4d_4_k_cu_fce35b786thrust24THRUST_300001_SM_1000_NS12placeholders2_4E[1];
.global .align 1 .b8 _ZN34_INTERNAL_e9d6bd4d_4_k_cu_fce35b786thrust24THRUST_300001_SM_1000_NS12placeholders2_5E[1];
.global .align 1 .b8 _ZN34_INTERNAL_e9d6bd4d_4_k_cu_fce35b786thrust24THRUST_300001_SM_1000_NS12placeholders2_6E[1];
.global .align 1 .b8 _ZN34_INTERNAL_e9d6bd4d_4_k_cu_fce35b786thrust24THRUST_300001_SM_1000_NS12placeholders2_7E[1];
.global .align 1 .b8 _ZN34_INTERNAL_e9d6bd4d_4_k_cu_fce35b786thrust24THRUST_300001_SM_1000_NS12placeholders2_8E[1];
.global .align 1 .b8 _ZN34_INTERNAL_e9d6bd4d_4_k_cu_fce35b786thrust24THRUST_300001_SM_1000_NS12placeholders2_9E[1];
.global .align 1 .b8 _ZN34_INTERNAL_e9d6bd4d_4_k_cu_fce35b786thrust24THRUST_300001_SM_1000_NS12placeholders3_10E[1];
.global .align 1 .b8 _ZN34_INTERNAL_e9d6bd4d_4_k_cu_fce35b786thrust24THRUST_300001_SM_1000_NS3seqE[1];
.global .align 1 .b8 _ZN34_INTERNAL_e9d6bd4d_4_k_cu_fce35b786thrust24THRUST_300001_SM_1000_NS6deviceE[1];

.visible .entry _Z11cudaTestSumPi(
	.param .u64 .ptr .align 1 _Z11cudaTestSumPi_param_0
)
{
	.reg .pred 	%p<4>;
	.reg .b32 	%r<15>;
	.reg .b64 	%rd<5>;
	// demoted variable
	.shared .align 4 .u32 _ZZ11cudaTestSumPiE3sum;
	ld.param.u64 	%rd1, [_Z11cudaTestSumPi_param_0];
	mov.u32 	%r1, %tid.x;
	setp.ne.s32 	%p1, %r1, 0;
	@%p1 bra 	$L__BB0_2;
	mov.b32 	%r2, 0;
	st.shared.u32 	[_ZZ11cudaTestSumPiE3sum], %r2;
$L__BB0_2:
	bar.sync 	0;
	setp.gt.u32 	%p2, %r1, 499;
	@%p2 bra 	$L__BB0_4;
	atom.shared.add.u32 	%r3, [_ZZ11cudaTestSumPiE3sum], 1;
	atom.shared.add.u32 	%r4, [_ZZ11cudaTestSumPiE3sum], 2;
	atom.shared.add.u32 	%r5, [_ZZ11cudaTestSumPiE3sum], 3;
	atom.shared.add.u32 	%r6, [_ZZ11cudaTestSumPiE3sum], 4;
	atom.shared.add.u32 	%r7, [_ZZ11cudaTestSumPiE3sum], 5;
	atom.shared.add.u32 	%r8, [_ZZ11cudaTestSumPiE3sum], 6;
	atom.shared.add.u32 	%r9, [_ZZ11cudaTestSumPiE3sum], 7;
	atom.shared.add.u32 	%r10, [_ZZ11cudaTestSumPiE3sum], 8;
	atom.shared.add.u32 	%r11, [_ZZ11cudaTestSumPiE3sum], 9;
	atom.shared.add.u32 	%r12, [_ZZ11cudaTestSumPiE3sum], 10;
$L__BB0_4:
	setp.ne.s32 	%p3, %r1, 0;
	bar.sync 	0;
	@%p3 bra 	$L__BB0_6;
	ld.shared.u32 	%r13, [_ZZ11cudaTestSumPiE3sum];
	mov.u32 	%r14, %ctaid.x;
	cvta.to.global.u64 	%rd2, %rd1;
	mul.wide.u32 	%rd3, %r14, 4;
	add.s64 	%rd4, %rd2, %rd3;
	st.global.u32 	[%rd4], %r13;
$L__BB0_6:
	ret;

}
	// .globl	_ZN3cub18CUB_300001_SM_10006detail11EmptyKernelIvEEvv
.visible .entry _ZN3cub18CUB_300001_SM_10006detail11EmptyKernelIvEEvv()
{


	ret;

}
	// .globl	_ZN3cub18CUB_300001_SM_10006detail8for_each13static_kernelINS2_12policy_hub_t12policy_500_tEmN6thrust24THRUST_300001_SM_1000_NS8cuda_cub20__uninitialized_fill7functorINS7_10device_ptrIiEEiEEEEvT0_T1_
.visible .entry _ZN3cub18CUB_300001_SM_10006detail8for_each13static_kernelINS2_12policy_hub_t12policy_500_tEmN6thrust24THRUST_300001_SM_1000_NS8cuda_cub20__uninitialized_fill7functorINS7_10device_ptrIiEEiEEEEvT0_T1_(
	.param .u64 _ZN3cub18CUB_300001_SM_10006detail8for_each13static_kernelINS2_12policy_hub_t12policy_500_tEmN6thrust24THRUST_300001_SM_1000_NS8cuda_cub20__uninitialized_fill7functorINS7_10device_ptrIiEEiEEEEvT0_T1__param_0,
	.param .align 8 .b8 _ZN3cub18CUB_300001_SM_10006detail8for_each13static_kernelINS2_12policy_hub_t12policy_500_tEmN6thrust24THRUST_300001_SM_1000_NS8cuda_cub20__uninitialized_fill7functorINS7_10device_ptrIiEEiEEEEvT0_T1__param_1[16]
)
.maxntid 256
{
	.reg .pred 	%p<4>;
	.reg .b16 	%rs<5>;
	.reg .b32 	%r<12>;
	.reg .b64 	%rd<16>;

	ld.param.u32 	%r3, [_ZN3cub18CUB_300001_SM_10006detail8for_each13static_kernelINS2_12policy_hub_t12policy_500_tEmN6thrust24THRUST_300001_SM_1000_NS8cuda_cub20__uninitialized_fill7functorINS7_10device_ptrIiEEiEEEEvT0_T1__param_1+8];
	ld.param.u64 	%rd4, [_ZN3cub18CUB_300001_SM_10006detail8for_each13static_kernelINS2_12policy_hub_t12policy_500_tEmN6thrust24THRUST_300001_SM_1000_NS8cuda_cub20__uninitialized_fill7functorINS7_10device_ptrIiEEiEEEEvT0_T1__param_1];
	ld.param.u64 	%rd5, [_ZN3cub18CUB_300001_SM_10006detail8for_each13static_kernelINS2_12policy_hub_t12policy_500_tEmN6thrust24THRUST_300001_SM_1000_NS8cuda_cub20__uninitialized_fill7functorINS7_10device_ptrIiEEiEEEEvT0_T1__param_0];
	mov.u32 	%r9, %ctaid.x;
	mul.wide.u32 	%rd1, %r9, 512;
	sub.s64 	%rd2, %rd5, %rd1;
	setp.lt.u64 	%p1, %rd2, 512;
	@%p1 bra 	$L__BB2_2;
	mov.u32 	%r11, %tid.x;
	cvta.to.global.u64 	%rd11, %rd4;
	cvt.u64.u32 	%rd12, %r11;
	add.s64 	%rd13, %rd1, %rd12;
	shl.b64 	%rd14, %rd13, 2;
	add.s64 	%rd15, %rd11, %rd14;
	st.global.u32 	[%rd15], %r3;
	st.global.u32 	[%rd15+1024], %r3;
	bra.uni 	$L__BB2_6;
$L__BB2_2:
	cvta.to.global.u64 	%rd6, %rd4;
	mov.u32 	%r2, %tid.x;
	cvt.u64.u32 	%rd7, %r2;
	setp.le.u64 	%p2, %rd2, %rd7;
	add.s64 	%rd8, %rd1, %rd7;
	shl.b64 	%rd9, %rd8, 2;
	add.s64 	%rd3, %rd6, %rd9;
	@%p2 bra 	$L__BB2_4;
	st.global.u32 	[%rd3], %r3;
$L__BB2_4:
	add.s32 	%r10, %r2, 256;
	cvt.u64.u32 	%rd10, %r10;
	setp.le.u64 	%p3, %rd2, %rd10;
	@%p3 bra 	$L__BB2_6;
	st.global.u32 	[%rd3+1024], %r3;
$L__BB2_6:
	ret;

}


// ===== COMPILED SASS (sm_100) =====

	.target	sm_100

	.elftype	@"ET_EXEC"


//--------------------- .note.nv.tkinfo           --------------------------
	.section	.note.nv.tkinfo,"",@"SHT_NOTE"
	.sectionflags	@"SHF_NOTE_NV_TKINFO"
	.tkinfo
        /*0018*/ 	.word	0x00000002
        /*0030*/ 	.string	""
        /*0030*/ 	.string	"ptxas"
        /*0030*/ 	.string	"Cuda compilation tools, release 13.0, V13.0.88"
        /*0030*/ 	.string	"Build cuda_13.0.r13.0/compiler.36424714_0"
        /*0030*/ 	.string	"-arch sm_100 -m 64 "



//--------------------- .note.nv.cuinfo           --------------------------
	.section	.note.nv.cuinfo,"",@"SHT_NOTE"
	.sectionflags	@"SHF_NOTE_NV_CUINFO"
        /*0018*/ 	.short	0x0002
        /*001a*/ 	.short	0x0064
        /*001c*/ 	.short	0x0082
	.zero		2


//--------------------- .nv.info                  --------------------------
	.section	.nv.info,"",@"SHT_CUDA_INFO"
	.align	4


	//----- nvinfo : EIATTR_REGCOUNT
	.align		4
        /*0000*/ 	.byte	0x04, 0x2f
        /*0002*/ 	.short	(.L_46 - .L_45)
	.align		4
.L_45:
        /*0004*/ 	.word	index@(_Z11cudaTestSumPi)
        /*0008*/ 	.word	0x0000000c


	//----- nvinfo : EIATTR_FRAME_SIZE
	.align		4
.L_46:
        /*000c*/ 	.byte	0x04, 0x11
        /*000e*/ 	.short	(.L_48 - .L_47)
	.align		4
.L_47:
        /*0010*/ 	.word	index@(_Z11cudaTestSumPi)
        /*0014*/ 	.word	0x00000000


	//----- nvinfo : EIATTR_REGCOUNT
	.align		4
.L_48:
        /*0018*/ 	.byte	0x04, 0x2f
        /*001a*/ 	.short	(.L_50 - .L_49)
	.align		4
.L_49:
        /*001c*/ 	.word	index@(_ZN3cub18CUB_300001_SM_10006detail11EmptyKernelIvEEvv)
        /*0020*/ 	.word	0x00000004


	//----- nvinfo : EIATTR_FRAME_SIZE
	.align		4
.L_50:
        /*0024*/ 	.byte	0x04, 0x11
        /*0026*/ 	.short	(.L_52 - .L_51)
	.align		4
.L_51:
        /*0028*/ 	.word	index@(_ZN3cub18CUB_300001_SM_10006detail11EmptyKernelIvEEvv)
        /*002c*/ 	.word	0x00000000


	//----- nvinfo : EIATTR_REGCOUNT
	.align		4
.L_52:
        /*0030*/ 	.byte	0x04, 0x2f
        /*0032*/ 	.short	(.L_54 - .L_53)
	.align		4
.L_53:
        /*0034*/ 	.word	index@(_ZN3cub18CUB_300001_SM_10006detail8for_each13static_kernelINS2_12policy_hub_t12policy_500_tEmN6thrust24THRUST_300001_SM_1000_NS8cuda_cub20__uninitialized_fill7functorINS7_10device_ptrIiEEiEEEEvT0_T1_)
        /*0038*/ 	.word	0x00000008


	//----- nvinfo : EIATTR_FRAME_SIZE
	.align		4
.L_54:
        /*003c*/ 	.byte	0x04, 0x11
        /*003e*/ 	.short	(.L_56 - .L_55)
	.align		4
.L_55:
        /*0040*/ 	.word	index@(_ZN3cub18CUB_300001_SM_10006detail8for_each13static_kernelINS2_12policy_hub_t12policy_500_tEmN6thrust24THRUST_300001_SM_1000_NS8cuda_cub20__uninitialized_fill7functorINS7_10device_ptrIiEEiEEEEvT0_T1_)
        /*0044*/ 	.word	0x00000000


	//----- nvinfo : EIATTR_MIN_STACK_SIZE
	.align		4
.L_56:
        /*0048*/ 	.byte	0x04, 0x12
        /*004a*/ 	.short	(.L_58 - .L_57)
	.align		4
.L_57:
        /*004c*/ 	.word	index@(_ZN3cub18CUB_300001_SM_10006detail8for_each13static_kernelINS2_12policy_hub_t12policy_500_tEmN6thrust24THRUST_300001_SM_1000_NS8cuda_cub20__uninitialized_fill7functorINS7_10device_ptrIiEEiEEEEvT0_T1_)
        /*0050*/ 	.word	0x00000000


	//----- nvinfo : EIATTR_MIN_STACK_SIZE
	.align		4
.L_58:
        /*0054*/ 	.byte	0x04, 0x12
        /*0056*/ 	.short	(.L_60 - .L_59)
	.align		4
.L_59:
        /*0058*/ 	.word	index@(_ZN3cub18CUB_300001_SM_10006detail11EmptyKernelIvEEvv)
        /*005c*/ 	.word	0x00000000


	//----- nvinfo : EIATTR_MIN_STACK_SIZE
	.align		4
.L_60:
        /*0060*/ 	.byte	0x04, 0x12
        /*0062*/ 	.short	(.L_62 - .L_61)
	.align		4
.L_61:
        /*0064*/ 	.word	index@(_Z11cudaTestSumPi)
        /*0068*/ 	.word	0x00000000
.L_62:


//--------------------- .nv.compat                --------------------------
	.section	.nv.compat,"",@"SHT_CUDA_COMPAT_INFO"
	.align	4
        /*0000*/ 	.byte	0x02, 0x09, 0x00, 0x00, 0x02, 0x02, 0x01, 0x00, 0x02, 0x05, 0x05, 0x00, 0x03, 0x07, 0x01, 0x01
        /*0010*/ 	.byte	0x02, 0x03, 0x00, 0x00, 0x02, 0x06, 0x01, 0x00, 0x04, 0x0b, 0x08, 0x00, 0x09, 0x00, 0x00, 0x00
        /*0020*/ 	.byte	0x00, 0x00, 0x00, 0x00


//--------------------- .nv.info._ZN3cub18CUB_300001_SM_10006detail8for_each13static_kernelINS2_12policy_hub_t12policy_500_tEmN6thrust24THRUST_300001_SM_1000_NS8cuda_cub20__uninitialized_fill7functorINS7_10device_ptrIiEEiEEEEvT0_T1_ --------------------------
	.section	.nv.info._ZN3cub18CUB_300001_SM_10006detail8for_each13static_kernelINS2_12policy_hub_t12policy_500_tEmN6thrust24THRUST_300001_SM_1000_NS8cuda_cub20__uninitialized_fill7functorINS7_10device_ptrIiEEiEEEEvT0_T1_,"",@"SHT_CUDA_INFO"
	.sectionflags	@""
	.align	4


	//----- nvinfo : EIATTR_CUDA_API_VERSION
	.align		4
        /*0000*/ 	.byte	0x04, 0x37
        /*0002*/ 	.short	(.L_64 - .L_63)
.L_63:
        /*0004*/ 	.word	0x00000082


	//----- nvinfo : EIATTR_KPARAM_INFO
	.align		4
.L_64:
        /*0008*/ 	.byte	0x04, 0x17
        /*000a*/ 	.short	(.L_66 - .L_65)
.L_65:
        /*000c*/ 	.word	0x00000000
        /*0010*/ 	.short	0x0001
        /*0012*/ 	.short	0x0008
        /*0014*/ 	.byte	0x00, 0xf0, 0x41, 0x00


	//----- nvinfo : EIATTR_KPARAM_INFO
	.align		4
.L_66:
        /*0018*/ 	.byte	0x04, 0x17
        /*001a*/ 	.short	(.L_68 - .L_67)
.L_67:
        /*001c*/ 	.word	0x00000000
        /*0020*/ 	.short	0x0000
        /*0022*/ 	.short	0x0000
        /*0024*/ 	.byte	0x00, 0xf0, 0x21, 0x00


	//----- nvinfo : EIATTR_SPARSE_MMA_MASK
	.align		4
.L_68:
        /*0028*/ 	.byte	0x03, 0x50
        /*002a*/ 	.short	0x0000


	//----- nvinfo : EIATTR_MAXREG_COUNT
	.align		4
        /*002c*/ 	.byte	0x03, 0x1b
        /*002e*/ 	.short	0x00ff


	//----- nvinfo : EIATTR_MERCURY_ISA_VERSION
	.align		4
        /*0030*/ 	.byte	0x03, 0x5f
        /*0032*/ 	.short	0x0101


	//----- nvinfo : EIATTR_VRC_CTA_INIT_COUNT
	.align		4
        /*0034*/ 	.byte	0x02, 0x4a
	.zero		1
	.zero		1


	//----- nvinfo : EIATTR_EXIT_INSTR_OFFSETS
	.align		4
        /*0038*/ 	.byte	0x04, 0x1c
        /*003a*/ 	.short	(.L_70 - .L_69)


	//   ....[0]....
.L_69:
        /*003c*/ 	.word	0x00000130


	//   ....[1]....
        /*0040*/ 	.word	0x00000230


	//   ....[2]....
        /*0044*/ 	.word	0x00000260


	//----- nvinfo : EIATTR_MAX_THREADS
	.align		4
.L_70:
        /*0048*/ 	.byte	0x04, 0x05
        /*004a*/ 	.short	(.L_72 - .L_71)
.L_71:
        /*004c*/ 	.word	0x00000100
        /*0050*/ 	.word	0x00000001
        /*0054*/ 	.word	0x00000001


	//----- nvinfo : EIATTR_CBANK_PARAM_SIZE
	.align		4
.L_72:
        /*0058*/ 	.byte	0x03, 0x19
        /*005a*/ 	.short	0x0018


	//----- nvinfo : EIATTR_PARAM_CBANK
	.align		4
        /*005c*/ 	.byte	0x04, 0x0a
        /*005e*/ 	.short	(.L_74 - .L_73)
	.align		4
.L_73:
        /*0060*/ 	.word	index@(.nv.constant0._ZN3cub18CUB_300001_SM_10006detail8for_each13static_kernelINS2_12policy_hub_t12policy_500_tEmN6thrust24THRUST_300001_SM_1000_NS8cuda_cub20__uninitialized_fill7functorINS7_10device_ptrIiEEiEEEEvT0_T1_)
        /*0064*/ 	.short	0x0380
        /*0066*/ 	.short	0x0018


	//----- nvinfo : EIATTR_SW_WAR
	.align		4
.L_74:
        /*0068*/ 	.byte	0x04, 0x36
        /*006a*/ 	.short	(.L_76 - .L_75)
.L_75:
        /*006c*/ 	.word	0x00000008
.L_76:


//--------------------- .nv.info._ZN3cub18CUB_300001_SM_10006detail11EmptyKernelIvEEvv --------------------------
	.section	.nv.info._ZN3cub18CUB_300001_SM_10006detail11EmptyKernelIvEEvv,"",@"SHT_CUDA_INFO"
	.sectionflags	@""
	.align	4


	//----- nvinfo : EIATTR_CUDA_API_VERSION
	.align		4
        /*0000*/ 	.byte	0x04, 0x37
        /*0002*/ 	.short	(.L_78 - .L_77)
.L_77:
        /*0004*/ 	.word	0x00000082


	//----- nvinfo : EIATTR_SPARSE_MMA_MASK
	.align		4
.L_78:
        /*0008*/ 	.byte	0x03, 0x50
        /*000a*/ 	.short	0x0000


	//----- nvinfo : EIATTR_MAXREG_COUNT
	.align		4
        /*000c*/ 	.byte	0x03, 0x1b
        /*000e*/ 	.short	0x00ff


	//----- nvinfo : EIATTR_MERCURY_ISA_VERSION
	.align		4
        /*0010*/ 	.byte	0x03, 0x5f
        /*0012*/ 	.short	0x0101


	//----- nvinfo : EIATTR_VRC_CTA_INIT_COUNT
	.align		4
        /*0014*/ 	.byte	0x02, 0x4a
	.zero		1
	.zero		1


	//----- nvinfo : EIATTR_EXIT_INSTR_OFFSETS
	.align		4
        /*0018*/ 	.byte	0x04, 0x1c
        /*001a*/ 	.short	(.L_80 - .L_79)


	//   ....[0]....
.L_79:
        /*001c*/ 	.word	0x00000010


	//----- nvinfo : EIATTR_SW_WAR
	.align		4
.L_80:
        /*0020*/ 	.byte	0x04, 0x36
        /*0022*/ 	.short	(.L_82 - .L_81)
.L_81:
        /*0024*/ 	.word	0x00000008
.L_82:


//--------------------- .nv.info._Z11cudaTestSumPi --------------------------
	.section	.nv.info._Z11cudaTestSumPi,"",@"SHT_CUDA_INFO"
	.sectionflags	@""
	.align	4


	//----- nvinfo : EIATTR_CUDA_API_VERSION
	.align		4
        /*0000*/ 	.byte	0x04, 0x37
        /*0002*/ 	.short	(.L_84 - .L_83)
.L_83:
        /*0004*/ 	.word	0x00000082


	//----- nvinfo : EIATTR_KPARAM_INFO
	.align		4
.L_84:
        /*0008*/ 	.byte	0x04, 0x17
        /*000a*/ 	.short	(.L_86 - .L_85)
.L_85:
        /*000c*/ 	.word	0x00000000
        /*0010*/ 	.short	0x0000
        /*0012*/ 	.short	0x0000
        /*0014*/ 	.byte	0x00, 0xf5, 0x21, 0x00


	//----- nvinfo : EIATTR_SPARSE_MMA_MASK
	.align		4
.L_86:
        /*0018*/ 	.byte	0x03, 0x50
        /*001a*/ 	.short	0x0000


	//----- nvinfo : EIATTR_MAXREG_COUNT
	.align		4
        /*001c*/ 	.byte	0x03, 0x1b
        /*001e*/ 	.short	0x00ff


	//----- nvinfo : EIATTR_NUM_BARRIERS
	.align		4
        /*0020*/ 	.byte	0x02, 0x4c
        /*0022*/ 	.byte	0x01
	.zero		1


	//----- nvinfo : EIATTR_MERCURY_ISA_VERSION
	.align		4
        /*0024*/ 	.byte	0x03, 0x5f
        /*0026*/ 	.short	0x0101


	//----- nvinfo : EIATTR_INT_WARP_WIDE_INSTR_OFFSETS
	.align		4
        /*0028*/ 	.byte	0x04, 0x31
        /*002a*/ 	.short	(.L_88 - .L_87)


	//   ....[0]....
.L_87:
        /*002c*/ 	.word	0x000000d0


	//----- nvinfo : EIATTR_VRC_CTA_INIT_COUNT
	.align		4
.L_88:
        /*0030*/ 	.byte	0x02, 0x4a
	.zero		1
	.zero		1


	//----- nvinfo : EIATTR_EXIT_INSTR_OFFSETS
	.align		4
        /*0034*/ 	.byte	0x04, 0x1c
        /*0036*/ 	.short	(.L_90 - .L_89)


	//   ....[0]....
.L_89:
        /*0038*/ 	.word	0x00000280


	//   ....[1]....
        /*003c*/ 	.word	0x00000320


	//----- nvinfo : EIATTR_CRS_STACK_SIZE
	.align		4
.L_90:
        /*0040*/ 	.byte	0x04, 0x1e
        /*0042*/ 	.short	(.L_92 - .L_91)
.L_91:
        /*0044*/ 	.word	0x00000000


	//----- nvinfo : EIATTR_CBANK_PARAM_SIZE
	.align		4
.L_92:
        /*0048*/ 	.byte	0x03, 0x19
        /*004a*/ 	.short	0x0008


	//----- nvinfo : EIATTR_PARAM_CBANK
	.align		4
        /*004c*/ 	.byte	0x04, 0x0a
        /*004e*/ 	.short	(.L_94 - .L_93)
	.align		4
.L_93:
        /*0050*/ 	.word	index@(.nv.constant0._Z11cudaTestSumPi)
        /*0054*/ 	.short	0x0380
        /*0056*/ 	.short	0x0008


	//----- nvinfo : EIATTR_SW_WAR
	.align		4
.L_94:
        /*0058*/ 	.byte	0x04, 0x36
        /*005a*/ 	.short	(.L_96 - .L_95)
.L_95:
        /*005c*/ 	.word	0x00000008
.L_96:


//--------------------- .nv.callgraph             --------------------------
	.section	.nv.callgraph,"",@"SHT_CUDA_CALLGRAPH"
	.align	4
	.sectionentsize	8
	.align		4
        /*0000*/ 	.word	0x00000000
	.align		4
        /*0004*/ 	.word	0xffffffff
	.align		4
        /*0008*/ 	.word	0x00000000
	.align		4
        /*000c*/ 	.word	0xfffffffe
	.align		4
        /*0010*/ 	.word	0x00000000
	.align		4
        /*0014*/ 	.word	0xfffffffd
	.align		4
        /*0018*/ 	.word	0x00000000
	.align		4
        /*001c*/ 	.word	0xfffffffc


//--------------------- .nv.constant4             --------------------------
	.section	.nv.constant4,"a",@progbits
	.align	8
	.align		8
.nv.constant4:
        /*0000*/ 	.dword	_ZN34_INTERNAL_e9d6bd4d_4_k_cu_fce35b784cuda3std3__45__cpo5beginE
	.align		8
        /*0008*/ 	.dword	_ZN34_INTERNAL_e9d6bd4d_4_k_cu_fce35b784cuda3std3__45__cpo3endE
	.align		8
        /*0010*/ 	.dword	_ZN34_INTERNAL_e9d6bd4d_4_k_cu_fce35b784cuda3std3__45__cpo6cbeginE
	.align		8
        /*0018*/ 	.dword	_ZN34_INTERNAL_e9d6bd4d_4_k_cu_fce35b784cuda3std3__45__cpo4cendE
	.align		8
        /*0020*/ 	.dword	_ZN34_INTERNAL_e9d6bd4d_4_k_cu_fce35b784cuda3std3__45__cpo6rbeginE
	.align		8
        /*0028*/ 	.dword	_ZN34_INTERNAL_e9d6bd4d_4_k_cu_fce35b784cuda3std3__45__cpo4rendE
	.align		8
        /*0030*/ 	.dword	_ZN34_INTERNAL_e9d6bd4d_4_k_cu_fce35b784cuda3std3__45__cpo7crbeginE
	.align		8
        /*0038*/ 	.dword	_ZN34_INTERNAL_e9d6bd4d_4_k_cu_fce35b784cuda3std3__45__cpo5crendE
	.align		8
        /*0040*/ 	.dword	_ZN34_INTERNAL_e9d6bd4d_4_k_cu_fce35b784cuda3std3__436_GLOBAL__N__e9d6bd4d_4_k_cu_fce35b786ignoreE
	.align		8
        /*0048*/ 	.dword	_ZN34_INTERNAL_e9d6bd4d_4_k_cu_fce35b784cuda3std3__419piecewise_constructE
	.align		8
        /*0050*/ 	.dword	_ZN34_INTERNAL_e9d6bd4d_4_k_cu_fce35b784cuda3std3__48in_placeE
	.align		8
        /*0058*/ 	.dword	_ZN34_INTERNAL_e9d6bd4d_4_k_cu_fce35b784cuda3std3__420unreachable_sentinelE
	.align		8
        /*0060*/ 	.dword	_ZN34_INTERNAL_e9d6bd4d_4_k_cu_fce35b784cuda3std3__47nulloptE
	.align		8
        /*0068*/ 	.dword	_ZN34_INTERNAL_e9d6bd4d_4_k_cu_fce35b784cuda3std3__48unexpectE
	.align		8
        /*0070*/ 	.dword	_ZN34_INTERNAL_e9d6bd4d_4_k_cu_fce35b784cuda3std6ranges3__45__cpo4swapE
	.align		8
        /*0078*/ 	.dword	_ZN34_INTERNAL_e9d6bd4d_4_k_cu_fce35b784cuda3std6ranges3__45__cpo9iter_moveE
	.align		8
        /*0080*/ 	.dword	_ZN34_INTERNAL_e9d6bd4d_4_k_cu_fce35b784cuda3std6ranges3__45__cpo5beginE
	.align		8
        /*0088*/ 	.dword	_ZN34_INTERNAL_e9d6bd4d_4_k_cu_fce35b784cuda3std6ranges3__45__cpo3endE
	.align		8
        /*0090*/ 	.dword	_ZN34_INTERNAL_e9d6bd4d_4_k_cu_fce35b784cuda3std6ranges3__45__cpo6cbeginE
	.align		8
        /*0098*/ 	.dword	_ZN34_INTERNAL_e9d6bd4d_4_k_cu_fce35b784cuda3std6ranges3__45__cpo4cendE
	.align		8
        /*00a0*/ 	.dword	_ZN34_INTERNAL_e9d6bd4d_4_k_cu_fce35b784cuda3std6ranges3__45__cpo7advanceE
	.align		8
        /*00a8*/ 	.dword	_ZN34_INTERNAL_e9d6bd4d_4_k_cu_fce35b784cuda3std6ranges3__45__cpo9iter_swapE
	.align		8
        /*00b0*/ 	.dword	_ZN34_INTERNAL_e9d6bd4d_4_k_cu_fce35b784cuda3std6ranges3__45__cpo4nextE
	.align		8
        /*00b8*/ 	.dword	_ZN34_INTERNAL_e9d6bd4d_4_k_cu_fce35b784cuda3std6ranges3__45__cpo4prevE
	.align		8
        /*00c0*/ 	.dword	_ZN34_INTERNAL_e9d6bd4d_4_k_cu_fce35b784cuda3std6ranges3__45__cpo4dataE
	.align		8
        /*00c8*/ 	.dword	_ZN34_INTERNAL_e9d6bd4d_4_k_cu_fce35b784cuda3std6ranges3__45__cpo5cdataE
	.align		8
        /*00d0*/ 	.dword	_ZN34_INTERNAL_e9d6bd4d_4_k_cu_fce35b784cuda3std6ranges3__45__cpo4sizeE
	.align		8
        /*00d8*/ 	.dword	_ZN34_INTERNAL_e9d6bd4d_4_k_cu_fce35b784cuda3std6ranges3__45__cpo5ssizeE
	.align		8
        /*00e0*/ 	.dword	_ZN34_INTERNAL_e9d6bd4d_4_k_cu_fce35b784cuda3std6ranges3__45__cpo8distanceE
	.align		8
        /*00e8*/ 	.dword	_ZN34_INTERNAL_e9d6bd4d_4_k_cu_fce35b786thrust24THRUST_300001_SM_1000_NS8cuda_cub3parE
	.align		8
        /*00f0*/ 	.dword	_ZN34_INTERNAL_e9d6bd4d_4_k_cu_fce35b786thrust24THRUST_300001_SM_1000_NS8cuda_cub10par_nosyncE
	.align		8
        /*00f8*/ 	.dword	_ZN34_INTERNAL_e9d6bd4d_4_k_cu_fce35b786thrust24THRUST_300001_SM_1000_NS6system6detail10sequential3seqE
	.align		8
        /*0100*/ 	.dword	_ZN34_INTERNAL_e9d6bd4d_4_k_cu_fce35b786thrust24THRUST_300001_SM_1000_NS6system3cpp3parE
	.align		8
        /*0108*/ 	.dword	_ZN34_INTERNAL_e9d6bd4d_4_k_cu_fce35b786thrust24THRUST_300001_SM_1000_NS12placeholders2_1E
	.align		8
        /*0110*/ 	.dword	_ZN34_INTERNAL_e9d6bd4d_4_k_cu_fce35b786thrust24THRUST_300001_SM_1000_NS12placeholders2_2E
	.align		8
        /*0118*/ 	.dword	_ZN34_INTERNAL_e9d6bd4d_4_k_cu_fce35b786thrust24THRUST_300001_SM_1000_NS12placeholders2_3E
	.align		8
        /*0120*/ 	.dword	_ZN34_INTERNAL_e9d6bd4d_4_k_cu_fce35b786thrust24THRUST_300001_SM_1000_NS12placeholders2_4E
	.align		8
        /*0128*/ 	.dword	_ZN34_INTERNAL_e9d6bd4d_4_k_cu_fce35b786thrust24THRUST_300001_SM_1000_NS12placeholders2_5E
	.align		8
        /*0130*/ 	.dword	_ZN34_INTERNAL_e9d6bd4d_4_k_cu_fce35b786thrust24THRUST_300001_SM_1000_NS12placeholders2_6E
	.align		8
        /*0138*/ 	.dword	_ZN34_INTERNAL_e9d6bd4d_4_k_cu_fce35b786thrust24THRUST_300001_SM_1000_NS12placeholders2_7E
	.align		8
        /*0140*/ 	.dword	_ZN34_INTERNAL_e9d6bd4d_4_k_cu_fce35b786thrust24THRUST_300001_SM_1000_NS12placeholders2_8E
	.align		8
        /*0148*/ 	.dword	_ZN34_INTERNAL_e9d6bd4d_4_k_cu_fce35b786thrust24THRUST_300001_SM_1000_NS12placeholders2_9E
	.align		8
        /*0150*/ 	.dword	_ZN34_INTERNAL_e9d6bd4d_4_k_cu_fce35b786thrust24THRUST_300001_SM_1000_NS12placeholders3_10E
	.align		8
        /*0158*/ 	.dword	_ZN34_INTERNAL_e9d6bd4d_4_k_cu_fce35b786thrust24THRUST_300001_SM_1000_NS3seqE
	.align		8
        /*0160*/ 	.dword	_ZN34_INTERNAL_e9d6bd4d_4_k_cu_fce35b786thrust24THRUST_300001_SM_1000_NS6deviceE


//--------------------- .text._ZN3cub18CUB_300001_SM_10006detail8for_each13static_kernelINS2_12policy_hub_t12policy_500_tEmN6thrust24THRUST_300001_SM_1000_NS8cuda_cub20__uninitialized_fill7functorINS7_10device_ptrIiEEiEEEEvT0_T1_ --------------------------
	.section	.text._ZN3cub18CUB_300001_SM_10006detail8for_each13static_kernelINS2_12policy_hub_t12policy_500_tEmN6thrust24THRUST_300001_SM_1000_NS8cuda_cub20__uninitialized_fill7functorINS7_10device_ptrIiEEiEEEEvT0_T1_,"ax",@progbits
	.align	128
        .global         _ZN3cub18CUB_300001_SM_10006detail8for_each13static_kernelINS2_12policy_hub_t12policy_500_tEmN6thrust24THRUST_300001_SM_1000_NS8cuda_cub20__uninitialized_fill7functorINS7_10device_ptrIiEEiEEEEvT0_T1_
        .type           _ZN3cub18CUB_300001_SM_10006detail8for_each13static_kernelINS2_12policy_hub_t12policy_500_tEmN6thrust24THRUST_300001_SM_1000_NS8cuda_cub20__uninitialized_fill7functorINS7_10device_ptrIiEEiEEEEvT0_T1_,@function
        .size           _ZN3cub18CUB_300001_SM_10006detail8for_each13static_kernelINS2_12policy_hub_t12policy_500_tEmN6thrust24THRUST_300001_SM_1000_NS8cuda_cub20__uninitialized_fill7functorINS7_10device_ptrIiEEiEEEEvT0_T1_,(.L_x_6 - _ZN3cub18CUB_300001_SM_10006detail8for_each13static_kernelINS2_12policy_hub_t12policy_500_tEmN6thrust24THRUST_300001_SM_1000_NS8cuda_cub20__uninitialized_fill7functorINS7_10device_ptrIiEEiEEEEvT0_T1_)
        .other          _ZN3cub18CUB_300001_SM_10006detail8for_each13static_kernelINS2_12policy_hub_t12policy_500_tEmN6thrust24THRUST_300001_SM_1000_NS8cuda_cub20__uninitialized_fill7functorINS7_10device_ptrIiEEiEEEEvT0_T1_,@"STO_CUDA_ENTRY STV_DEFAULT"
_ZN3cub18CUB_300001_SM_10006detail8for_each13static_kernelINS2_12policy_hub_t12policy_500_tEmN6thrust24THRUST_300001_SM_1000_NS8cuda_cub20__uninitialized_fill7functorINS7_10device_ptrIiEEiEEEEvT0_T1_:
.text._ZN3cub18CUB_300001_SM_10006detail8for_each13static_kernelINS2_12policy_hub_t12policy_500_tEmN6thrust24THRUST_300001_SM_1000_NS8cuda_cub20__uninitialized_fill7functorINS7_10device_ptrIiEEiEEEEvT0_T1_:
[----:B------:R-:W-:Y:S08]  /*0000*/  LDC R1, c[0x0][0x37c] ;  /* 0x0000df00ff017b82 */ /* 0x000ff00000000800 */
[----:B------:R-:W0:Y:S01]  /*0010*/  S2UR UR4, SR_CTAID.X ;  /* 0x00000000000479c3 */ /* 0x000e220000002500 */
[----:B------:R-:W1:Y:S01]  /*0020*/  LDCU.64 UR6, c[0x0][0x380] ;  /* 0x00007000ff0677ac */ /* 0x000e620008000a00 */
[----:B------:R-:W2:Y:S01]  /*0030*/  LDCU.64 UR8, c[0x0][0x358] ;  /* 0x00006b00ff0877ac */ /* 0x000ea20008000a00 */
[----:B0-----:R-:W-:-:S04]  /*0040*/  UIMAD.WIDE.U32 UR4, UR4, 0x200, URZ ;  /* 0x00000200040478a5 */ /* 0x001fc8000f8e00ff */
[----:B-1----:R-:W-:-:S04]  /*0050*/  UIADD3 UR6, UP0, UPT, -UR4, UR6, URZ ;  /* 0x0000000604067290 */ /* 0x002fc8000ff1e1ff */
[----:B------:R-:W-:Y:S02]  /*0060*/  UIADD3.X UR7, UPT, UPT, ~UR5, UR7, URZ, UP0, !UPT ;  /* 0x0000000705077290 */ /* 0x000fe400087fe5ff */
[----:B------:R-:W-:-:S04]  /*0070*/  UISETP.GE.U32.AND UP0, UPT, UR6, 0x200, UPT ;  /* 0x000002000600788c */ /* 0x000fc8000bf06070 */
[----:B------:R-:W-:-:S09]  /*0080*/  UISETP.GE.U32.AND.EX UP0, UPT, UR7, URZ, UPT, UP0 ;  /* 0x000000ff0700728c */ /* 0x000fd2000bf06100 */
[----:B--2---:R-:W-:Y:S05]  /*0090*/  BRA.U !UP0, `(.L_x_0) ;  /* 0x0000000108287547 */ /* 0x004fea000b800000 */
[----:B------:R-:W0:Y:S01]  /*00a0*/  S2R R0, SR_TID.X ;  /* 0x0000000000007919 */ /* 0x000e220000002100 */
[----:B------:R-:W1:Y:S01]  /*00b0*/  LDCU.64 UR6, c[0x0][0x388] ;  /* 0x00007100ff0677ac */ /* 0x000e620008000a00 */
[----:B------:R-:W2:Y:S01]  /*00c0*/  LDC R5, c[0x0][0x390] ;  /* 0x0000e400ff057b82 */ /* 0x000ea20000000800 */
[----:B0-----:R-:W-:-:S05]  /*00d0*/  IADD3 R0, P0, PT, R0, UR4, RZ ;  /* 0x0000000400007c10 */ /* 0x001fca000ff1e0ff */
[----:B------:R-:W-:Y:S01]  /*00e0*/  IMAD.X R3, RZ, RZ, UR5, P0 ;  /* 0x00000005ff037e24 */ /* 0x000fe200080e06ff */
[----:B-1----:R-:W-:-:S04]  /*00f0*/  LEA R2, P0, R0, UR6, 0x2 ;  /* 0x0000000600027c11 */ /* 0x002fc8000f8010ff */
[----:B------:R-:W-:-:S05]  /*0100*/  LEA.HI.X R3, R0, UR7, R3, 0x2, P0 ;  /* 0x0000000700037c11 */ /* 0x000fca00080f1403 */
[----:B--2---:R-:W-:Y:S04]  /*0110*/  STG.E desc[UR8][R2.64], R5 ;  /* 0x0000000502007986 */ /* 0x004fe8000c101908 */
[----:B------:R-:W-:Y:S01]  /*0120*/  STG.E desc[UR8][R2.64+0x400], R5 ;  /* 0x0004000502007986 */ /* 0x000fe2000c101908 */
[----:B------:R-:W-:Y:S05]  /*0130*/  EXIT ;  /* 0x000000000000794d */ /* 0x000fea0003800000 */
.L_x_0:
[----:B------:R-:W0:Y:S01]  /*0140*/  S2R R0, SR_TID.X ;  /* 0x0000000000007919 */ /* 0x000e220000002100 */
[----:B------:R-:W-:Y:S01]  /*0150*/  IMAD.U32 R2, RZ, RZ, UR7 ;  /* 0x00000007ff027e24 */ /* 0x000fe2000f8e00ff */
[----:B------:R-:W1:Y:S01]  /*0160*/  LDCU.64 UR10, c[0x0][0x388] ;  /* 0x00007100ff0a77ac */ /* 0x000e620008000a00 */
[----:B------:R-:W-:Y:S01]  /*0170*/  IMAD.U32 R4, RZ, RZ, UR7 ;  /* 0x00000007ff047e24 */ /* 0x000fe2000f8e00ff */
[----:B0-----:R-:W-:-:S04]  /*0180*/  ISETP.LT.U32.AND P0, PT, R0, UR6, PT ;  /* 0x0000000600007c0c */ /* 0x001fc8000bf01070 */
[----:B------:R-:W-:Y:S01]  /*0190*/  ISETP.GT.U32.AND.EX P0, PT, R2, RZ, PT, P0 ;  /* 0x000000ff0200720c */ /* 0x000fe20003f04100 */
[C---:B------:R-:W-:Y:S01]  /*01a0*/  VIADD R2, R0.reuse, 0x100 ;  /* 0x0000010000027836 */ /* 0x040fe20000000000 */
[----:B------:R-:W-:-:S04]  /*01b0*/  IADD3 R0, P2, PT, R0, UR4, RZ ;  /* 0x0000000400007c10 */ /* 0x000fc8000ff5e0ff */
[----:B------:R-:W-:Y:S01]  /*01c0*/  ISETP.LT.U32.AND P1, PT, R2, UR6, PT ;  /* 0x0000000602007c0c */ /* 0x000fe2000bf21070 */
[----:B------:R-:W-:Y:S01]  /*01d0*/  IMAD.X R3, RZ, RZ, UR5, P2 ;  /* 0x00000005ff037e24 */ /* 0x000fe200090e06ff */
[----:B-1----:R-:W-:Y:S02]  /*01e0*/  LEA R2, P2, R0, UR10, 0x2 ;  /* 0x0000000a00027c11 */ /* 0x002fe4000f8410ff */
[----:B------:R-:W-:Y:S02]  /*01f0*/  ISETP.GT.U32.AND.EX P1, PT, R4, RZ, PT, P1 ;  /* 0x000000ff0400720c */ /* 0x000fe40003f24110 */
[----:B------:R-:W-:Y:S01]  /*0200*/  LEA.HI.X R3, R0, UR11, R3, 0x2, P2 ;  /* 0x0000000b00037c11 */ /* 0x000fe200090f1403 */
[----:B------:R-:W0:Y:S04]  /*0210*/  @P0 LDC R5, c[0x0][0x390] ;  /* 0x0000e400ff050b82 */ /* 0x000e280000000800 */
[----:B0-----:R0:W-:Y:S06]  /*0220*/  @P0 STG.E desc[UR8][R2.64], R5 ;  /* 0x0000000502000986 */ /* 0x0011ec000c101908 */
[----:B------:R-:W-:Y:S05]  /*0230*/  @!P1 EXIT ;  /* 0x000000000000994d */ /* 0x000fea0003800000 */
[----:B0-----:R-:W0:Y:S02]  /*0240*/  LDC R5, c[0x0][0x390] ;  /* 0x0000e400ff057b82 */ /* 0x001e240000000800 */
[----:B0-----:R-:W-:Y:S01]  /*0250*/  STG.E desc[UR8][R2.64+0x400], R5 ;  /* 0x0004000502007986 */ /* 0x001fe2000c101908 */
[----:B------:R-:W-:Y:S05]  /*0260*/  EXIT ;  /* 0x000000000000794d */ /* 0x000fea0003800000 */
.L_x_1:
[----:B------:R-:W-:-:S00]  /*0270*/  BRA `(.L_x_1) ;  /* 0xfffffffc00fc7947 */ /* 0x000fc0000383ffff */
[----:B------:R-:W-:-:S00]  /*0280*/  NOP ;  /* 0x0000000000007918 */ /* 0x000fc00000000000 */
[----:B------:R-:W-:-:S00]  /*0290*/  NOP ;  /* 0x0000000000007918 */ /* 0x000fc00000000000 */
[----:B------:R-:W-:-:S00]  /*02a0*/  NOP ;  /* 0x0000000000007918 */ /* 0x000fc00000000000 */
[----:B------:R-:W-:-:S00]  /*02b0*/  NOP ;  /* 0x0000000000007918 */ /* 0x000fc00000000000 */
[----:B------:R-:W-:-:S00]  /*02c0*/  NOP ;  /* 0x0000000000007918 */ /* 0x000fc00000000000 */
[----:B------:R-:W-:-:S00]  /*02d0*/  NOP ;  /* 0x0000000000007918 */ /* 0x000fc00000000000 */
[----:B------:R-:W-:-:S00]  /*02e0*/  NOP ;  /* 0x0000000000007918 */ /* 0x000fc00000000000 */
[----:B------:R-:W-:-:S00]  /*02f0*/  NOP ;  /* 0x0000000000007918 */ /* 0x000fc00000000000 */
.L_x_6:


//--------------------- .text._ZN3cub18CUB_300001_SM_10006detail11EmptyKernelIvEEvv --------------------------
	.section	.text._ZN3cub18CUB_300001_SM_10006detail11EmptyKernelIvEEvv,"ax",@progbits
	.align	128
        .global         _ZN3cub18CUB_300001_SM_10006detail11EmptyKernelIvEEvv
        .type           _ZN3cub18CUB_300001_SM_10006detail11EmptyKernelIvEEvv,@function
        .size           _ZN3cub18CUB_300001_SM_10006detail11EmptyKernelIvEEvv,(.L_x_7 - _ZN3cub18CUB_300001_SM_10006detail11EmptyKernelIvEEvv)
        .other          _ZN3cub18CUB_300001_SM_10006detail11EmptyKernelIvEEvv,@"STO_CUDA_ENTRY STV_DEFAULT"
_ZN3cub18CUB_300001_SM_10006detail11EmptyKernelIvEEvv:
.text._ZN3cub18CUB_300001_SM_10006detail11EmptyKernelIvEEvv:
[----:B------:R-:W-:Y:S01]  /*0000*/  LDC R1, c[0x0][0x37c] ;  /* 0x0000df00ff017b82 */ /* 0x000fe20000000800 */
[----:B------:R-:W-:Y:S05]  /*0010*/  EXIT ;  /* 0x000000000000794d */ /* 0x000fea0003800000 */
.L_x_2:
        /* <DEDUP_REMOVED lines=14> */
.L_x_7:


//--------------------- .text._Z11cudaTestSumPi   --------------------------
	.section	.text._Z11cudaTestSumPi,"ax",@progbits
	.align	128
        .global         _Z11cudaTestSumPi
        .type           _Z11cudaTestSumPi,@function
        .size           _Z11cudaTestSumPi,(.L_x_8 - _Z11cudaTestSumPi)
        .other          _Z11cudaTestSumPi,@"STO_CUDA_ENTRY STV_DEFAULT"
_Z11cudaTestSumPi:
.text._Z11cudaTestSumPi:
[----:B------:R-:W-:Y:S01]  /*0000*/  LDC R1, c[0x0][0x37c] ;  /* 0x0000df00ff017b82 */ /* 0x000fe20000000800 */
[----:B------:R-:W0:Y:S01]  /*0010*/  S2R R2, SR_TID.X ;  /* 0x0000000000027919 */ /* 0x000e220000002100 */
[----:B------:R-:W-:Y:S01]  /*0020*/  BSSY.RECONVERGENT B0, `(.L_x_3) ;  /* 0x0000024000007945 */ /* 0x000fe20003800200 */
[C---:B0-----:R-:W-:Y:S02]  /*0030*/  ISETP.NE.AND P0, PT, R2.reuse, RZ, PT ;  /* 0x000000ff0200720c */ /* 0x041fe40003f05270 */
[----:B------:R-:W-:-:S11]  /*0040*/  ISETP.GT.U32.AND P1, PT, R2, 0x1f3, PT ;  /* 0x000001f30200780c */ /* 0x000fd60003f24070 */
[----:B------:R-:W0:Y:S01]  /*0050*/  @!P0 S2R R3, SR_CgaCtaId ;  /* 0x0000000000038919 */ /* 0x000e220000008800 */
[----:B------:R-:W-:-:S04]  /*0060*/  @!P0 MOV R0, 0x400 ;  /* 0x0000040000008802 */ /* 0x000fc80000000f00 */
[----:B0-----:R-:W-:-:S05]  /*0070*/  @!P0 LEA R0, R3, R0, 0x18 ;  /* 0x0000000003008211 */ /* 0x001fca00078ec0ff */
[----:B------:R0:W-:Y:S01]  /*0080*/  @!P0 STS [R0], RZ ;  /* 0x000000ff00008388 */ /* 0x0001e20000000800 */
[----:B------:R-:W-:Y:S06]  /*0090*/  BAR.SYNC.DEFER_BLOCKING 0x0 ;  /* 0x0000000000007b1d */ /* 0x000fec0000010000 */
[----:B------:R-:W-:Y:S05]  /*00a0*/  @P1 BRA `(.L_x_4) ;  /* 0x00000000006c1947 */ /* 0x000fea0003800000 */
[----:B------:R-:W1:Y:S01]  /*00b0*/  S2R R2, SR_LANEID ;  /* 0x0000000000027919 */ /* 0x000e620000000000 */
[----:B------:R-:W2:Y:S01]  /*00c0*/  S2UR UR5, SR_CgaCtaId ;  /* 0x00000000000579c3 */ /* 0x000ea20000008800 */
[----:B------:R-:W-:Y:S02]  /*00d0*/  VOTEU.ANY UR4, UPT, PT ;  /* 0x0000000000047886 */ /* 0x000fe400038e0100 */
[----:B0-----:R-:W0:Y:S01]  /*00e0*/  POPC R0, UR4 ;  /* 0x0000000400007d09 */ /* 0x001e220008000000 */
[----:B------:R-:W-:-:S03]  /*00f0*/  UFLO.U32 UR6, UR4 ;  /* 0x00000004000672bd */ /* 0x000fc600080e0000 */
[----:B------:R-:W-:Y:S01]  /*0100*/  UMOV UR4, 0x400 ;  /* 0x0000040000047882 */ /* 0x000fe20000000000 */
[C---:B0-----:R-:W-:Y:S01]  /*0110*/  IMAD R3, R0.reuse, 0x3, RZ ;  /* 0x0000000300037824 */ /* 0x041fe200078e02ff */
[C---:B------:R-:W-:Y:S01]  /*0120*/  SHF.L.U32 R4, R0.reuse, 0x2, RZ ;  /* 0x0000000200047819 */ /* 0x040fe200000006ff */
[C---:B------:R-:W-:Y:S01]  /*0130*/  IMAD R5, R0.reuse, 0x5, RZ ;  /* 0x0000000500057824 */ /* 0x040fe200078e02ff */
[C---:B------:R-:W-:Y:S01]  /*0140*/  SHF.L.U32 R8, R0.reuse, 0x3, RZ ;  /* 0x0000000300087819 */ /* 0x040fe200000006ff */
[C---:B------:R-:W-:Y:S01]  /*0150*/  IMAD R6, R0.reuse, 0x6, RZ ;  /* 0x0000000600067824 */ /* 0x040fe200078e02ff */
[----:B--2---:R-:W-:Y:S01]  /*0160*/  ULEA UR4, UR5, UR4, 0x18 ;  /* 0x0000000405047291 */ /* 0x004fe2000f8ec0ff */
[C---:B------:R-:W-:Y:S02]  /*0170*/  IMAD R7, R0.reuse, 0x7, RZ ;  /* 0x0000000700077824 */ /* 0x040fe400078e02ff */
[----:B------:R-:W-:Y:S01]  /*0180*/  IMAD R9, R0, 0x9, RZ ;  /* 0x0000000900097824 */ /* 0x000fe200078e02ff */
[----:B-1----:R-:W-:-:S02]  /*0190*/  ISETP.EQ.U32.AND P1, PT, R2, UR6, PT ;  /* 0x0000000602007c0c */ /* 0x002fc4000bf22070 */
[----:B------:R-:W-:-:S03]  /*01a0*/  SHF.L.U32 R2, R0, 0x1, RZ ;  /* 0x0000000100027819 */ /* 0x000fc600000006ff */
[----:B------:R-:W-:Y:S01]  /*01b0*/  ATOMS.POPC.INC.32 RZ, [UR4] ;  /* 0x00000000ffff7f8c */ /* 0x000fe2000d800004 */
[----:B------:R-:W-:-:S07]  /*01c0*/  IMAD R0, R0, 0xa, RZ ;  /* 0x0000000a00007824 */ /* 0x000fce00078e02ff */
[----:B------:R1:W-:Y:S04]  /*01d0*/  @P1 ATOMS.ADD RZ, [UR4], R2 ;  /* 0x00000002ffff198c */ /* 0x0003e80008000004 */
[----:B------:R1:W-:Y:S04]  /*01e0*/  @P1 ATOMS.ADD RZ, [UR4], R3 ;  /* 0x00000003ffff198c */ /* 0x0003e80008000004 */
[----:B------:R1:W-:Y:S04]  /*01f0*/  @P1 ATOMS.ADD RZ, [UR4], R4 ;  /* 0x00000004ffff198c */ /* 0x0003e80008000004 */
[----:B------:R1:W-:Y:S04]  /*0200*/  @P1 ATOMS.ADD RZ, [UR4], R5 ;  /* 0x00000005ffff198c */ /* 0x0003e80008000004 */
[----:B------:R1:W-:Y:S04]  /*0210*/  @P1 ATOMS.ADD RZ, [UR4], R6 ;  /* 0x00000006ffff198c */ /* 0x0003e80008000004 */
[----:B------:R1:W-:Y:S04]  /*0220*/  @P1 ATOMS.ADD RZ, [UR4], R7 ;  /* 0x00000007ffff198c */ /* 0x0003e80008000004 */
[----:B------:R1:W-:Y:S04]  /*0230*/  @P1 ATOMS.ADD RZ, [UR4], R8 ;  /* 0x00000008ffff198c */ /* 0x0003e80008000004 */
[----:B------:R1:W-:Y:S04]  /*0240*/  @P1 ATOMS.ADD RZ, [UR4], R9 ;  /* 0x00000009ffff198c */ /* 0x0003e80008000004 */
[----:B------:R1:W-:Y:S02]  /*0250*/  @P1 ATOMS.ADD RZ, [UR4], R0 ;  /* 0x00000000ffff198c */ /* 0x0003e40008000004 */
.L_x_4:
[----:B------:R-:W-:Y:S05]  /*0260*/  BSYNC.RECONVERGENT B0 ;  /* 0x0000000000007941 */ /* 0x000fea0003800200 */
.L_x_3:
[----:B------:R-:W-:Y:S06]  /*0270*/  BAR.SYNC.DEFER_BLOCKING 0x0 ;  /* 0x0000000000007b1d */ /* 0x000fec0000010000 */
[----:B------:R-:W-:Y:S05]  /*0280*/  @P0 EXIT ;  /* 0x000000000000094d */ /* 0x000fea0003800000 */
[----:B------:R-:W2:Y:S01]  /*0290*/  S2UR UR5, SR_CgaCtaId ;  /* 0x00000000000579c3 */ /* 0x000ea20000008800 */
[----:B------:R-:W-:Y:S01]  /*02a0*/  UMOV UR4, 0x400 ;  /* 0x0000040000047882 */ /* 0x000fe20000000000 */
[----:B-1----:R-:W1:Y:S06]  /*02b0*/  S2R R7, SR_CTAID.X ;  /* 0x0000000000077919 */ /* 0x002e6c0000002500 */
[----:B------:R-:W1:Y:S01]  /*02c0*/  LDC.64 R2, c[0x0][0x380] ;  /* 0x0000e000ff027b82 */ /* 0x000e620000000a00 */
[----:B--2---:R-:W-:-:S09]  /*02d0*/  ULEA UR4, UR5, UR4, 0x18 ;  /* 0x0000000405047291 */ /* 0x004fd2000f8ec0ff */
[----:B------:R-:W2:Y:S01]  /*02e0*/  LDS R5, [UR4] ;  /* 0x00000004ff057984 */ /* 0x000ea20008000800 */
[----:B-1----:R-:W-:Y:S01]  /*02f0*/  IMAD.WIDE.U32 R2, R7, 0x4, R2 ;  /* 0x0000000407027825 */ /* 0x002fe200078e0002 */
[----:B------:R-:W2:Y:S04]  /*0300*/  LDCU.64 UR4, c[0x0][0x358] ;  /* 0x00006b00ff0477ac */ /* 0x000ea80008000a00 */
[----:B--2---:R-:W-:Y:S01]  /*0310*/  STG.E desc[UR4][R2.64], R5 ;  /* 0x0000000502007986 */ /* 0x004fe2000c101904 */
[----:B------:R-:W-:Y:S05]  /*0320*/  EXIT ;  /* 0x000000000000794d */ /* 0x000fea0003800000 */
.L_x_5:
        /* <DEDUP_REMOVED lines=13> */
.L_x_8:


//--------------------- .nv.shared.reserved.0     --------------------------
	.section	.nv.shared.reserved.0,"aw",@nobits
	.weak		__nv_reservedSMEM_offset_0_alias
	.size		__nv_reservedSMEM_offset_0_alias, 0, 64
	.other		__nv_reservedSMEM_offset_0_alias,@"STO_CUDA_RESERVED_SHARED STV_DEFAULT"
__nv_reservedSMEM_offset_0_alias:
	.zero		0
	.zero		64


//--------------------- .nv.global                --------------------------
	.section	.nv.global,"aw",@nobits
.nv.global:
	.type		_ZN34_INTERNAL_e9d6bd4d_4_k_cu_fce35b786thrust24THRUST_300001_SM_1000_NS12placeholders2_8E,@object
	.size		_ZN34_INTERNAL_e9d6bd4d_4_k_cu_fce35b786thrust24THRUST_300001_SM_1000_NS12placeholders2_8E,(_ZN34_INTERNAL_e9d6bd4d_4_k_cu_fce35b784cuda3std3__436_GLOBAL__N__e9d6bd4d_4_k_cu_fce35b786ignoreE - _ZN34_INTERNAL_e9d6bd4d_4_k_cu_fce35b786thrust24THRUST_300001_SM_1000_NS12placeholders2_8E)
_ZN34_INTERNAL_e9d6bd4d_4_k_cu_fce35b786thrust24THRUST_300001_SM_1000_NS12placeholders2_8E:
	.zero		1
	.type		_ZN34_INTERNAL_e9d6bd4d_4_k_cu_fce35b784cuda3std3__436_GLOBAL__N__e9d6bd4d_4_k_cu_fce35b786ignoreE,@object
	.size		_ZN34_INTERNAL_e9d6bd4d_4_k_cu_fce35b784cuda3std3__436_GLOBAL__N__e9d6bd4d_4_k_cu_fce35b786ignoreE,(_ZN34_INTERNAL_e9d6bd4d_4_k_cu_fce35b784cuda3std6ranges3__45__cpo4dataE - _ZN34_INTERNAL_e9d6bd4d_4_k_cu_fce35b784cuda3std3__436_GLOBAL__N__e9d6bd4d_4_k_cu_fce35b786ignoreE)
_ZN34_INTERNAL_e9d6bd4d_4_k_cu_fce35b784cuda3std3__436_GLOBAL__N__e9d6bd4d_4_k_cu_fce35b786ignoreE:
	.zero		1
	.type		_ZN34_INTERNAL_e9d6bd4d_4_k_cu_fce35b784cuda3std6ranges3__45__cpo4dataE,@object
	.size		_ZN34_INTERNAL_e9d6bd4d_4_k_cu_fce35b784cuda3std6ranges3__45__cpo4dataE,(_ZN34_INTERNAL_e9d6bd4d_4_k_cu_fce35b786thrust24THRUST_300001_SM_1000_NS6system3cpp3parE - _ZN34_INTERNAL_e9d6bd4d_4_k_cu_fce35b784cuda3std6ranges3__45__cpo4dataE)
_ZN34_INTERNAL_e9d6bd4d_4_k_cu_fce35b784cuda3std6ranges3__45__cpo4dataE:
	.zero		1
	.type		_ZN34_INTERNAL_e9d6bd4d_4_k_cu_fce35b786thrust24THRUST_300001_SM_1000_NS6system3cpp3parE,@object
	.size		_ZN34_INTERNAL_e9d6bd4d_4_k_cu_fce35b786thrust24THRUST_300001_SM_1000_NS6system3cpp3parE,(_ZN34_INTERNAL_e9d6bd4d_4_k_cu_fce35b784cuda3std3__45__cpo5beginE - _ZN34_INTERNAL_e9d6bd4d_4_k_cu_fce35b786thrust24THRUST_300001_SM_1000_NS6system3cpp3parE)
_ZN34_INTERNAL_e9d6bd4d_4_k_cu_fce35b786thrust24THRUST_300001_SM_1000_NS6system3cpp3parE:
	.zero		1
	.type		_ZN34_INTERNAL_e9d6bd4d_4_k_cu_fce35b784cuda3std3__45__cpo5beginE,@object
	.size		_ZN34_INTERNAL_e9d6bd4d_4_k_cu_fce35b784cuda3std3__45__cpo5beginE,(_ZN34_INTERNAL_e9d6bd4d_4_k_cu_fce35b784cuda3std6ranges3__45__cpo5beginE - _ZN34_INTERNAL_e9d6bd4d_4_k_cu_fce35b784cuda3std3__45__cpo5beginE)
_ZN34_INTERNAL_e9d6bd4d_4_k_cu_fce35b784cuda3std3__45__cpo5beginE:
	.zero		1
	.type		_ZN34_INTERNAL_e9d6bd4d_4_k_cu_fce35b784cuda3std6ranges3__45__cpo5beginE,@object
	.size		_ZN34_INTERNAL_e9d6bd4d_4_k_cu_fce35b784cuda3std6ranges3__45__cpo5beginE,(_ZN34_INTERNAL_e9d6bd4d_4_k_cu_fce35b786thrust24THRUST_300001_SM_1000_NS6deviceE - _ZN34_INTERNAL_e9d6bd4d_4_k_cu_fce35b784cuda3std6ranges3__45__cpo5beginE)
_ZN34_INTERNAL_e9d6bd4d_4_k_cu_fce35b784cuda3std6ranges3__45__cpo5beginE:
	.zero		1
	.type		_ZN34_INTERNAL_e9d6bd4d_4_k_cu_fce35b786thrust24THRUST_300001_SM_1000_NS6deviceE,@object
	.size		_ZN34_INTERNAL_e9d6bd4d_4_k_cu_fce35b786thrust24THRUST_300001_SM_1000_NS6deviceE,(_ZN34_INTERNAL_e9d6bd4d_4_k_cu_fce35b784cuda3std3__47nulloptE - _ZN34_INTERNAL_e9d6bd4d_4_k_cu_fce35b786thrust24THRUST_300001_SM_1000_NS6deviceE)
_ZN34_INTERNAL_e9d6bd4d_4_k_cu_fce35b786thrust24THRUST_300001_SM_1000_NS6deviceE:
	.zero		1
	.type		_ZN34_INTERNAL_e9d6bd4d_4_k_cu_fce35b784cuda3std3__47nulloptE,@object
	.size		_ZN34_INTERNAL_e9d6bd4d_4_k_cu_fce35b784cuda3std3__47nulloptE,(_ZN34_INTERNAL_e9d6bd4d_4_k_cu_fce35b784cuda3std6ranges3__45__cpo8distanceE - _ZN34_INTERNAL_e9d6bd4d_4_k_cu_fce35b784cuda3std3__47nulloptE)
_ZN34_INTERNAL_e9d6bd4d_4_k_cu_fce35b784cuda3std3__47nulloptE:
	.zero		1
	.type		_ZN34_INTERNAL_e9d6bd4d_4_k_cu_fce35b784cuda3std6ranges3__45__cpo8distanceE,@object
	.size		_ZN34_INTERNAL_e9d6bd4d_4_k_cu_fce35b784cuda3std6ranges3__45__cpo8distanceE,(_ZN34_INTERNAL_e9d6bd4d_4_k_cu_fce35b786thrust24THRUST_300001_SM_1000_NS12placeholders2_4E - _ZN34_INTERNAL_e9d6bd4d_4_k_cu_fce35b784cuda3std6ranges3__45__cpo8distanceE)
_ZN34_INTERNAL_e9d6bd4d_4_k_cu_fce35b784cuda3std6ranges3__45__cpo8distanceE:
	.zero		1
	.type		_ZN34_INTERNAL_e9d6bd4d_4_k_cu_fce35b786thrust24THRUST_300001_SM_1000_NS12placeholders2_4E,@object
	.size		_ZN34_INTERNAL_e9d6bd4d_4_k_cu_fce35b786thrust24THRUST_300001_SM_1000_NS12placeholders2_4E,(_ZN34_INTERNAL_e9d6bd4d_4_k_cu_fce35b784cuda3std3__45__cpo6rbeginE - _ZN34_INTERNAL_e9d6bd4d_4_k_cu_fce35b786thrust24THRUST_300001_SM_1000_NS12placeholders2_4E)
_ZN34_INTERNAL_e9d6bd4d_4_k_cu_fce35b786thrust24THRUST_300001_SM_1000_NS12placeholders2_4E:
	.zero		1
	.type		_ZN34_INTERNAL_e9d6bd4d_4_k_cu_fce35b784cuda3std3__45__cpo6rbeginE,@object
	.size		_ZN34_INTERNAL_e9d6bd4d_4_k_cu_fce35b784cuda3std3__45__cpo6rbeginE,(_ZN34_INTERNAL_e9d6bd4d_4_k_cu_fce35b784cuda3std6ranges3__45__cpo7advanceE - _ZN34_INTERNAL_e9d6bd4d_4_k_cu_fce35b784cuda3std3__45__cpo6rbeginE)
_ZN34_INTERNAL_e9d6bd4d_4_k_cu_fce35b784cuda3std3__45__cpo6rbeginE:
	.zero		1
	.type		_ZN34_INTERNAL_e9d6bd4d_4_k_cu_fce35b784cuda3std6ranges3__45__cpo7advanceE,@object
	.size		_ZN34_INTERNAL_e9d6bd4d_4_k_cu_fce35b784cuda3std6ranges3__45__cpo7advanceE,(_ZN34_INTERNAL_e9d6bd4d_4_k_cu_fce35b786thrust24THRUST_300001_SM_1000_NS12placeholders3_10E - _ZN34_INTERNAL_e9d6bd4d_4_k_cu_fce35b784cuda3std6ranges3__45__cpo7advanceE)
_ZN34_INTERNAL_e9d6bd4d_4_k_cu_fce35b784cuda3std6ranges3__45__cpo7advanceE:
	.zero		1
	.type		_ZN34_INTERNAL_e9d6bd4d_4_k_cu_fce35b786thrust24THRUST_300001_SM_1000_NS12placeholders3_10E,@object
	.size		_ZN34_INTERNAL_e9d6bd4d_4_k_cu_fce35b786thrust24THRUST_300001_SM_1000_NS12placeholders3_10E,(_ZN34_INTERNAL_e9d6bd4d_4_k_cu_fce35b784cuda3std3__48in_placeE - _ZN34_INTERNAL_e9d6bd4d_4_k_cu_fce35b786thrust24THRUST_300001_SM_1000_NS12placeholders3_10E)
_ZN34_INTERNAL_e9d6bd4d_4_k_cu_fce35b786thrust24THRUST_300001_SM_1000_NS12placeholders3_10E:
	.zero		1
	.type		_ZN34_INTERNAL_e9d6bd4d_4_k_cu_fce35b784cuda3std3__48in_placeE,@object
	.size		_ZN34_INTERNAL_e9d6bd4d_4_k_cu_fce35b784cuda3std3__48in_placeE,(_ZN34_INTERNAL_e9d6bd4d_4_k_cu_fce35b784cuda3std6ranges3__45__cpo4sizeE - _ZN34_INTERNAL_e9d6bd4d_4_k_cu_fce35b784cuda3std3__48in_placeE)
_ZN34_INTERNAL_e9d6bd4d_4_k_cu_fce35b784cuda3std3__48in_placeE:
	.zero		1
	.type		_ZN34_INTERNAL_e9d6bd4d_4_k_cu_fce35b784cuda3std6ranges3__45__cpo4sizeE,@object
	.size		_ZN34_INTERNAL_e9d6bd4d_4_k_cu_fce35b784cuda3std6ranges3__45__cpo4sizeE,(_ZN34_INTERNAL_e9d6bd4d_4_k_cu_fce35b786thrust24THRUST_300001_SM_1000_NS12placeholders2_2E - _ZN34_INTERNAL_e9d6bd4d_4_k_cu_fce35b784cuda3std6ranges3__45__cpo4sizeE)
_ZN34_INTERNAL_e9d6bd4d_4_k_cu_fce35b784cuda3std6ranges3__45__cpo4sizeE:
	.zero		1
	.type		_ZN34_INTERNAL_e9d6bd4d_4_k_cu_fce35b786thrust24THRUST_300001_SM_1000_NS12placeholders2_2E,@object
	.size		_ZN34_INTERNAL_e9d6bd4d_4_k_cu_fce35b786thrust24THRUST_300001_SM_1000_NS12placeholders2_2E,(_ZN34_INTERNAL_e9d6bd4d_4_k_cu_fce35b784cuda3std3__45__cpo6cbeginE - _ZN34_INTERNAL_e9d6bd4d_4_k_cu_fce35b786thrust24THRUST_300001_SM_1000_NS12placeholders2_2E)
_ZN34_INTERNAL_e9d6bd4d_4_k_cu_fce35b786thrust24THRUST_300001_SM_1000_NS12placeholders2_2E:
	.zero		1
	.type		_ZN34_INTERNAL_e9d6bd4d_4_k_cu_fce35b784cuda3std3__45__cpo6cbeginE,@object
	.size		_ZN34_INTERNAL_e9d6bd4d_4_k_cu_fce35b784cuda3std3__45__cpo6cbeginE,(_ZN34_INTERNAL_e9d6bd4d_4_k_cu_fce35b784cuda3std6ranges3__45__cpo6cbeginE - _ZN34_INTERNAL_e9d6bd4d_4_k_cu_fce35b784cuda3std3__45__cpo6cbeginE)
_ZN34_INTERNAL_e9d6bd4d_4_k_cu_fce35b784cuda3std3__45__cpo6cbeginE:
	.zero		1
	.type		_ZN34_INTERNAL_e9d6bd4d_4_k_cu_fce35b784cuda3std6ranges3__45__cpo6cbeginE,@object
	.size		_ZN34_INTERNAL_e9d6bd4d_4_k_cu_fce35b784cuda3std6ranges3__45__cpo6cbeginE,(_ZN34_INTERNAL_e9d6bd4d_4_k_cu_fce35b786thrust24THRUST_300001_SM_1000_NS12placeholders2_6E - _ZN34_INTERNAL_e9d6bd4d_4_k_cu_fce35b784cuda3std6ranges3__45__cpo6cbeginE)
_ZN34_INTERNAL_e9d6bd4d_4_k_cu_fce35b784cuda3std6ranges3__45__cpo6cbeginE:
	.zero		1
	.type		_ZN34_INTERNAL_e9d6bd4d_4_k_cu_fce35b786thrust24THRUST_300001_SM_1000_NS12placeholders2_6E,@object
	.size		_ZN34_INTERNAL_e9d6bd4d_4_k_cu_fce35b786thrust24THRUST_300001_SM_1000_NS12placeholders2_6E,(_ZN34_INTERNAL_e9d6bd4d_4_k_cu_fce35b784cuda3std3__45__cpo7crbeginE - _ZN34_INTERNAL_e9d6bd4d_4_k_cu_fce35b786thrust24THRUST_300001_SM_1000_NS12placeholders2_6E)
_ZN34_INTERNAL_e9d6bd4d_4_k_cu_fce35b786thrust24THRUST_300001_SM_1000_NS12placeholders2_6E:
	.zero		1
	.type		_ZN34_INTERNAL_e9d6bd4d_4_k_cu_fce35b784cuda3std3__45__cpo7crbeginE,@object
	.size		_ZN34_INTERNAL_e9d6bd4d_4_k_cu_fce35b784cuda3std3__45__cpo7crbeginE,(_ZN34_INTERNAL_e9d6bd4d_4_k_cu_fce35b784cuda3std6ranges3__45__cpo4nextE - _ZN34_INTERNAL_e9d6bd4d_4_k_cu_fce35b784cuda3std3__45__cpo7crbeginE)
_ZN34_INTERNAL_e9d6bd4d_4_k_cu_fce35b784cuda3std3__45__cpo7crbeginE:
	.zero		1
	.type		_ZN34_INTERNAL_e9d6bd4d_4_k_cu_fce35b784cuda3std6ranges3__45__cpo4nextE,@object
	.size		_ZN34_INTERNAL_e9d6bd4d_4_k_cu_fce35b784cuda3std6ranges3__45__cpo4nextE,(_ZN34_INTERNAL_e9d6bd4d_4_k_cu_fce35b784cuda3std6ranges3__45__cpo4swapE - _ZN34_INTERNAL_e9d6bd4d_4_k_cu_fce35b784cuda3std6ranges3__45__cpo4nextE)
_ZN34_INTERNAL_e9d6bd4d_4_k_cu_fce35b784cuda3std6ranges3__45__cpo4nextE:
	.zero		1
	.type		_ZN34_INTERNAL_e9d6bd4d_4_k_cu_fce35b784cuda3std6ranges3__45__cpo4swapE,@object
	.size		_ZN34_INTERNAL_e9d6bd4d_4_k_cu_fce35b784cuda3std6ranges3__45__cpo4swapE,(_ZN34_INTERNAL_e9d6bd4d_4_k_cu_fce35b786thrust24THRUST_300001_SM_1000_NS8cuda_cub10par_nosyncE - _ZN34_INTERNAL_e9d6bd4d_4_k_cu_fce35b784cuda3std6ranges3__45__cpo4swapE)
_ZN34_INTERNAL_e9d6bd4d_4_k_cu_fce35b784cuda3std6ranges3__45__cpo4swapE:
	.zero		1
	.type		_ZN34_INTERNAL_e9d6bd4d_4_k_cu_fce35b786thrust24THRUST_300001_SM_1000_NS8cuda_cub10par_nosyncE,@object
	.size		_ZN34_INTERNAL_e9d6bd4d_4_k_cu_fce35b786thrust24THRUST_300001_SM_1000_NS8cuda_cub10par_nosyncE,(_ZN34_INTERNAL_e9d6bd4d_4_k_cu_fce35b786thrust24THRUST_300001_SM_1000_NS3seqE - _ZN34_INTERNAL_e9d6bd4d_4_k_cu_fce35b786thrust24THRUST_300001_SM_1000_NS8cuda_cub10par_nosyncE)
_ZN34_INTERNAL_e9d6bd4d_4_k_cu_fce35b786thrust24THRUST_300001_SM_1000_NS8cuda_cub10par_nosyncE:
	.zero		1
	.type		_ZN34_INTERNAL_e9d6bd4d_4_k_cu_fce35b786thrust24THRUST_300001_SM_1000_NS3seqE,@object
	.size		_ZN34_INTERNAL_e9d6bd4d_4_k_cu_fce35b786thrust24THRUST_300001_SM_1000_NS3seqE,(_ZN34_INTERNAL_e9d6bd4d_4_k_cu_fce35b784cuda3std3__420unreachable_sentinelE - _ZN34_INTERNAL_e9d6bd4d_4_k_cu_fce35b786thrust24THRUST_300001_SM_1000_NS3seqE)
_ZN34_INTERNAL_e9d6bd4d_4_k_cu_fce35b786thrust24THRUST_300001_SM_1000_NS3seqE:
	.zero		1
	.type		_ZN34_INTERNAL_e9d6bd4d_4_k_cu_fce35b784cuda3std3__420unreachable_sentinelE,@object
	.size		_ZN34_INTERNAL_e9d6bd4d_4_k_cu_fce35b784cuda3std3__420unreachable_sentinelE,(_ZN34_INTERNAL_e9d6bd4d_4_k_cu_fce35b784cuda3std6ranges3__45__cpo5ssizeE - _ZN34_INTERNAL_e9d6bd4d_4_k_cu_fce35b784cuda3std3__420unreachable_sentinelE)
_ZN34_INTERNAL_e9d6bd4d_4_k_cu_fce35b784cuda3std3__420unreachable_sentinelE:
	.zero		1
	.type		_ZN34_INTERNAL_e9d6bd4d_4_k_cu_fce35b784cuda3std6ranges3__45__cpo5ssizeE,@object
	.size		_ZN34_INTERNAL_e9d6bd4d_4_k_cu_fce35b784cuda3std6ranges3__45__cpo5ssizeE,(_ZN34_INTERNAL_e9d6bd4d_4_k_cu_fce35b786thrust24THRUST_300001_SM_1000_NS12placeholders2_3E - _ZN34_INTERNAL_e9d6bd4d_4_k_cu_fce35b784cuda3std6ranges3__45__cpo5ssizeE)
_ZN34_INTERNAL_e9d6bd4d_4_k_cu_fce35b784cuda3std6ranges3__45__cpo5ssizeE:
	.zero		1
	.type		_ZN34_INTERNAL_e9d6bd4d_4_k_cu_fce35b786thrust24THRUST_300001_SM_1000_NS12placeholders2_3E,@object
	.size		_ZN34_INTERNAL_e9d6bd4d_4_k_cu_fce35b786thrust24THRUST_300001_SM_1000_NS12placeholders2_3E,(_ZN34_INTERNAL_e9d6bd4d_4_k_cu_fce35b784cuda3std3__45__cpo4cendE - _ZN34_INTERNAL_e9d6bd4d_4_k_cu_fce35b786thrust24THRUST_300001_SM_1000_NS12placeholders2_3E)
_ZN34_INTERNAL_e9d6bd4d_4_k_cu_fce35b786thrust24THRUST_300001_SM_1000_NS12placeholders2_3E:
	.zero		1
	.type		_ZN34_INTERNAL_e9d6bd4d_4_k_cu_fce35b784cuda3std3__45__cpo4cendE,@object
	.size		_ZN34_INTERNAL_e9d6bd4d_4_k_cu_fce35b784cuda3std3__45__cpo4cendE,(_ZN34_INTERNAL_e9d6bd4d_4_k_cu_fce35b784cuda3std6ranges3__45__cpo4cendE - _ZN34_INTERNAL_e9d6bd4d_4_k_cu_fce35b784cuda3std3__45__cpo4cendE)
_ZN34_INTERNAL_e9d6bd4d_4_k_cu_fce35b784cuda3std3__45__cpo4cendE:
	.zero		1
	.type		_ZN34_INTERNAL_e9d6bd4d_4_k_cu_fce35b784cuda3std6ranges3__45__cpo4cendE,@object
	.size		_ZN34_INTERNAL_e9d6bd4d_4_k_cu_fce35b784cuda3std6ranges3__45__cpo4cendE,(_ZN34_INTERNAL_e9d6bd4d_4_k_cu_fce35b786thrust24THRUST_300001_SM_1000_NS12placeholders2_7E - _ZN34_INTERNAL_e9d6bd4d_4_k_cu_fce35b784cuda3std6ranges3__45__cpo4cendE)
_ZN34_INTERNAL_e9d6bd4d_4_k_cu_fce35b784cuda3std6ranges3__45__cpo4cendE:
	.zero		1
	.type		_ZN34_INTERNAL_e9d6bd4d_4_k_cu_fce35b786thrust24THRUST_300001_SM_1000_NS12placeholders2_7E,@object
	.size		_ZN34_INTERNAL_e9d6bd4d_4_k_cu_fce35b786thrust24THRUST_300001_SM_1000_NS12placeholders2_7E,(_ZN34_INTERNAL_e9d6bd4d_4_k_cu_fce35b784cuda3std3__45__cpo5crendE - _ZN34_INTERNAL_e9d6bd4d_4_k_cu_fce35b786thrust24THRUST_300001_SM_1000_NS12placeholders2_7E)
_ZN34_INTERNAL_e9d6bd4d_4_k_cu_fce35b786thrust24THRUST_300001_SM_1000_NS12placeholders2_7E:
	.zero		1
	.type		_ZN34_INTERNAL_e9d6bd4d_4_k_cu_fce35b784cuda3std3__45__cpo5crendE,@object
	.size		_ZN34_INTERNAL_e9d6bd4d_4_k_cu_fce35b784cuda3std3__45__cpo5crendE,(_ZN34_INTERNAL_e9d6bd4d_4_k_cu_fce35b784cuda3std6ranges3__45__cpo4prevE - _ZN34_INTERNAL_e9d6bd4d_4_k_cu_fce35b784cuda3std3__45__cpo5crendE)
_ZN34_INTERNAL_e9d6bd4d_4_k_cu_fce35b784cuda3std3__45__cpo5crendE:
	.zero		1
	.type		_ZN34_INTERNAL_e9d6bd4d_4_k_cu_fce35b784cuda3std6ranges3__45__cpo4prevE,@object
	.size		_ZN34_INTERNAL_e9d6bd4d_4_k_cu_fce35b784cuda3std6ranges3__45__cpo4prevE,(_ZN34_INTERNAL_e9d6bd4d_4_k_cu_fce35b784cuda3std6ranges3__45__cpo9iter_moveE - _ZN34_INTERNAL_e9d6bd4d_4_k_cu_fce35b784cuda3std6ranges3__45__cpo4prevE)
_ZN34_INTERNAL_e9d6bd4d_4_k_cu_fce35b784cuda3std6ranges3__45__cpo4prevE:
	.zero		1
	.type		_ZN34_INTERNAL_e9d6bd4d_4_k_cu_fce35b784cuda3std6ranges3__45__cpo9iter_moveE,@object
	.size		_ZN34_INTERNAL_e9d6bd4d_4_k_cu_fce35b784cuda3std6ranges3__45__cpo9iter_moveE,(_ZN34_INTERNAL_e9d6bd4d_4_k_cu_fce35b786thrust24THRUST_300001_SM_1000_NS6system6detail10sequential3seqE - _ZN34_INTERNAL_e9d6bd4d_4_k_cu_fce35b784cuda3std6ranges3__45__cpo9iter_moveE)
_ZN34_INTERNAL_e9d6bd4d_4_k_cu_fce35b784cuda3std6ranges3__45__cpo9iter_moveE:
	.zero		1
	.type		_ZN34_INTERNAL_e9d6bd4d_4_k_cu_fce35b786thrust24THRUST_300001_SM_1000_NS6system6detail10sequential3seqE,@object
	.size		_ZN34_INTERNAL_e9d6bd4d_4_k_cu_fce35b786thrust24THRUST_300001_SM_1000_NS6system6detail10sequential3seqE,(_ZN34_INTERNAL_e9d6bd4d_4_k_cu_fce35b786thrust24THRUST_300001_SM_1000_NS12placeholders2_9E - _ZN34_INTERNAL_e9d6bd4d_4_k_cu_fce35b786thrust24THRUST_300001_SM_1000_NS6system6detail10sequential3seqE)
_ZN34_INTERNAL_e9d6bd4d_4_k_cu_fce35b786thrust24THRUST_300001_SM_1000_NS6system6detail10sequential3seqE:
	.zero		1
	.type		_ZN34_INTERNAL_e9d6bd4d_4_k_cu_fce35b786thrust24THRUST_300001_SM_1000_NS12placeholders2_9E,@object
	.size		_ZN34_INTERNAL_e9d6bd4d_4_k_cu_fce35b786thrust24THRUST_300001_SM_1000_NS12placeholders2_9E,(_ZN34_INTERNAL_e9d6bd4d_4_k_cu_fce35b784cuda3std3__419piecewise_constructE - _ZN34_INTERNAL_e9d6bd4d_4_k_cu_fce35b786thrust24THRUST_300001_SM_1000_NS12placeholders2_9E)
_ZN34_INTERNAL_e9d6bd4d_4_k_cu_fce35b786thrust24THRUST_300001_SM_1000_NS12placeholders2_9E:
	.zero		1
	.type		_ZN34_INTERNAL_e9d6bd4d_4_k_cu_fce35b784cuda3std3__419piecewise_constructE,@object
	.size		_ZN34_INTERNAL_e9d6bd4d_4_k_cu_fce35b784cuda3std3__419piecewise_constructE,(_ZN34_INTERNAL_e9d6bd4d_4_k_cu_fce35b784cuda3std6ranges3__45__cpo5cdataE - _ZN34_INTERNAL_e9d6bd4d_4_k_cu_fce35b784cuda3std3__419piecewise_constructE)
_ZN34_INTERNAL_e9d6bd4d_4_k_cu_fce35b784cuda3std3__419piecewise_constructE:
	.zero		1
	.type		_ZN34_INTERNAL_e9d6bd4d_4_k_cu_fce35b784cuda3std6ranges3__45__cpo5cdataE,@object
	.size		_ZN34_INTERNAL_e9d6bd4d_4_k_cu_fce35b784cuda3std6ranges3__45__cpo5cdataE,(_ZN34_INTERNAL_e9d6bd4d_4_k_cu_fce35b786thrust24THRUST_300001_SM_1000_NS12placeholders2_1E - _ZN34_INTERNAL_e9d6bd4d_4_k_cu_fce35b784cuda3std6ranges3__45__cpo5cdataE)
_ZN34_INTERNAL_e9d6bd4d_4_k_cu_fce35b784cuda3std6ranges3__45__cpo5cdataE:
	.zero		1
	.type		_ZN34_INTERNAL_e9d6bd4d_4_k_cu_fce35b786thrust24THRUST_300001_SM_1000_NS12placeholders2_1E,@object
	.size		_ZN34_INTERNAL_e9d6bd4d_4_k_cu_fce35b786thrust24THRUST_300001_SM_1000_NS12placeholders2_1E,(_ZN34_INTERNAL_e9d6bd4d_4_k_cu_fce35b784cuda3std3__45__cpo3endE - _ZN34_INTERNAL_e9d6bd4d_4_k_cu_fce35b786thrust24THRUST_300001_SM_1000_NS12placeholders2_1E)
_ZN34_INTERNAL_e9d6bd4d_4_k_cu_fce35b786thrust24THRUST_300001_SM_1000_NS12placeholders2_1E:
	.zero		1
	.type		_ZN34_INTERNAL_e9d6bd4d_4_k_cu_fce35b784cuda3std3__45__cpo3endE,@object
	.size		_ZN34_INTERNAL_e9d6bd4d_4_k_cu_fce35b784cuda3std3__45__cpo3endE,(_ZN34_INTERNAL_e9d6bd4d_4_k_cu_fce35b784cuda3std6ranges3__45__cpo3endE - _ZN34_INTERNAL_e9d6bd4d_4_k_cu_fce35b784cuda3std3__45__cpo3endE)
_ZN34_INTERNAL_e9d6bd4d_4_k_cu_fce35b784cuda3std3__45__cpo3endE:
	.zero		1
	.type		_ZN34_INTERNAL_e9d6bd4d_4_k_cu_fce35b784cuda3std6ranges3__45__cpo3endE,@object
	.size		_ZN34_INTERNAL_e9d6bd4d_4_k_cu_fce35b784cuda3std6ranges3__45__cpo3endE,(_ZN34_INTERNAL_e9d6bd4d_4_k_cu_fce35b786thrust24THRUST_300001_SM_1000_NS12placeholders2_5E - _ZN34_INTERNAL_e9d6bd4d_4_k_cu_fce35b784cuda3std6ranges3__45__cpo3endE)
_ZN34_INTERNAL_e9d6bd4d_4_k_cu_fce35b784cuda3std6ranges3__45__cpo3endE:
	.zero		1
	.type		_ZN34_INTERNAL_e9d6bd4d_4_k_cu_fce35b786thrust24THRUST_300001_SM_1000_NS12placeholders2_5E,@object
	.size		_ZN34_INTERNAL_e9d6bd4d_4_k_cu_fce35b786thrust24THRUST_300001_SM_1000_NS12placeholders2_5E,(_ZN34_INTERNAL_e9d6bd4d_4_k_cu_fce35b784cuda3std3__45__cpo4rendE - _ZN34_INTERNAL_e9d6bd4d_4_k_cu_fce35b786thrust24THRUST_300001_SM_1000_NS12placeholders2_5E)
_ZN34_INTERNAL_e9d6bd4d_4_k_cu_fce35b786thrust24THRUST_300001_SM_1000_NS12placeholders2_5E:
	.zero		1
	.type		_ZN34_INTERNAL_e9d6bd4d_4_k_cu_fce35b784cuda3std3__45__cpo4rendE,@object
	.size		_ZN34_INTERNAL_e9d6bd4d_4_k_cu_fce35b784cuda3std3__45__cpo4rendE,(_ZN34_INTERNAL_e9d6bd4d_4_k_cu_fce35b784cuda3std6ranges3__45__cpo9iter_swapE - _ZN34_INTERNAL_e9d6bd4d_4_k_cu_fce35b784cuda3std3__45__cpo4rendE)
_ZN34_INTERNAL_e9d6bd4d_4_k_cu_fce35b784cuda3std3__45__cpo4rendE:
	.zero		1
	.type		_ZN34_INTERNAL_e9d6bd4d_4_k_cu_fce35b784cuda3std6ranges3__45__cpo9iter_swapE,@object
	.size		_ZN34_INTERNAL_e9d6bd4d_4_k_cu_fce35b784cuda3std6ranges3__45__cpo9iter_swapE,(_ZN34_INTERNAL_e9d6bd4d_4_k_cu_fce35b784cuda3std3__48unexpectE - _ZN34_INTERNAL_e9d6bd4d_4_k_cu_fce35b784cuda3std6ranges3__45__cpo9iter_swapE)
_ZN34_INTERNAL_e9d6bd4d_4_k_cu_fce35b784cuda3std6ranges3__45__cpo9iter_swapE:
	.zero		1
	.type		_ZN34_INTERNAL_e9d6bd4d_4_k_cu_fce35b784cuda3std3__48unexpectE,@object
	.size		_ZN34_INTERNAL_e9d6bd4d_4_k_cu_fce35b784cuda3std3__48unexpectE,(_ZN34_INTERNAL_e9d6bd4d_4_k_cu_fce35b786thrust24THRUST_300001_SM_1000_NS8cuda_cub3parE - _ZN34_INTERNAL_e9d6bd4d_4_k_cu_fce35b784cuda3std3__48unexpectE)
_ZN34_INTERNAL_e9d6bd4d_4_k_cu_fce35b784cuda3std3__48unexpectE:
	.zero		1
	.type		_ZN34_INTERNAL_e9d6bd4d_4_k_cu_fce35b786thrust24THRUST_300001_SM_1000_NS8cuda_cub3parE,@object
	.size		_ZN34_INTERNAL_e9d6bd4d_4_k_cu_fce35b786thrust24THRUST_300001_SM_1000_NS8cuda_cub3parE,(.L_29 - _ZN34_INTERNAL_e9d6bd4d_4_k_cu_fce35b786thrust24THRUST_300001_SM_1000_NS8cuda_cub3parE)
_ZN34_INTERNAL_e9d6bd4d_4_k_cu_fce35b786thrust24THRUST_300001_SM_1000_NS8cuda_cub3parE:
	.zero		1
.L_29:


//--------------------- .nv.shared._Z11cudaTestSumPi --------------------------
	.section	.nv.shared._Z11cudaTestSumPi,"aw",@nobits
	.sectionflags	@""
	.align	4
.nv.shared._Z11cudaTestSumPi:
	.zero		1028


//--------------------- .nv.constant0._ZN3cub18CUB_300001_SM_10006detail8for_each13static_kernelINS2_12policy_hub_t12policy_500_tEmN6thrust24THRUST_300001_SM_1000_NS8cuda_cub20__uninitialized_fill7functorINS7_10device_ptrIiEEiEEEEvT0_T1_ --------------------------
	.section	.nv.constant0._ZN3cub18CUB_300001_SM_10006detail8for_each13static_kernelINS2_12policy_hub_t12policy_500_tEmN6thrust24THRUST_300001_SM_1000_NS8cuda_cub20__uninitialized_fill7functorINS7_10device_ptrIiEEiEEEEvT0_T1_,"a",@progbits
	.sectionflags	@""
	.align	4
.nv.constant0._ZN3cub18CUB_300001_SM_10006detail8for_each13static_kernelINS2_12policy_hub_t12policy_500_tEmN6thrust24THRUST_300001_SM_1000_NS8cuda_cub20__uninitialized_fill7functorINS7_10device_ptrIiEEiEEEEvT0_T1_:
	.zero		920


//--------------------- .nv.constant0._ZN3cub18CUB_300001_SM_10006detail11EmptyKernelIvEEvv --------------------------
	.section	.nv.constant0._ZN3cub18CUB_300001_SM_10006detail11EmptyKernelIvEEvv,"a",@progbits
	.sectionflags	@""
	.align	4
.nv.constant0._ZN3cub18CUB_300001_SM_10006detail11EmptyKernelIvEEvv:
	.zero		896


//--------------------- .nv.constant0._Z11cudaTestSumPi --------------------------
	.section	.nv.constant0._Z11cudaTestSumPi,"a",@progbits
	.sectionflags	@""
	.align	4
.nv.constant0._Z11cudaTestSumPi:
	.zero		904


//--------------------- SYMBOLS --------------------------

	.type		.nv.reservedSmem.offset0,@object
	.size		.nv.reservedSmem.offset0,0x4
	.type		.nv.reservedSmem.cap,@object
	.size		.nv.reservedSmem.cap,0x4
